//
// Generated by NVIDIA NVVM Compiler
//
// Compiler Build ID: CL-36424714
// Cuda compilation tools, release 13.0, V13.0.88
// Based on NVVM 20.0.0
//

.version 9.0
.target sm_100
.address_size 64

	// .globl	_Z14mat_mul_kernelPfS_S_iiii
// _ZZ20mat_mul_kernel_tiledPfS_S_iiiiE3s_A has been demoted
// _ZZ20mat_mul_kernel_tiledPfS_S_iiiiE3s_B has been demoted

.visible .entry _Z14mat_mul_kernelPfS_S_iiii(
	.param .u64 .ptr .align 1 _Z14mat_mul_kernelPfS_S_iiii_param_0,
	.param .u64 .ptr .align 1 _Z14mat_mul_kernelPfS_S_iiii_param_1,
	.param .u64 .ptr .align 1 _Z14mat_mul_kernelPfS_S_iiii_param_2,
	.param .u32 _Z14mat_mul_kernelPfS_S_iiii_param_3,
	.param .u32 _Z14mat_mul_kernelPfS_S_iiii_param_4,
	.param .u32 _Z14mat_mul_kernelPfS_S_iiii_param_5,
	.param .u32 _Z14mat_mul_kernelPfS_S_iiii_param_6
)
{
	.reg .pred 	%p<13>;
	.reg .b32 	%r<41>;
	.reg .b32 	%f<68>;
	.reg .b64 	%rd<53>;

	ld.param.u64 	%rd7, [_Z14mat_mul_kernelPfS_S_iiii_param_0];
	ld.param.u64 	%rd8, [_Z14mat_mul_kernelPfS_S_iiii_param_1];
	ld.param.u64 	%rd6, [_Z14mat_mul_kernelPfS_S_iiii_param_2];
	ld.param.u32 	%r20, [_Z14mat_mul_kernelPfS_S_iiii_param_3];
	ld.param.u32 	%r18, [_Z14mat_mul_kernelPfS_S_iiii_param_4];
	ld.param.u32 	%r19, [_Z14mat_mul_kernelPfS_S_iiii_param_6];
	cvta.to.global.u64 	%rd1, %rd8;
	cvta.to.global.u64 	%rd2, %rd7;
	mov.u32 	%r21, %tid.y;
	mov.u32 	%r22, %ctaid.y;
	mov.u32 	%r23, %ntid.y;
	mad.lo.s32 	%r1, %r22, %r23, %r21;
	mov.u32 	%r24, %tid.x;
	mov.u32 	%r25, %ctaid.x;
	mov.u32 	%r26, %ntid.x;
	mad.lo.s32 	%r2, %r25, %r26, %r24;
	setp.ge.s32 	%p1, %r1, %r20;
	setp.ge.s32 	%p2, %r2, %r19;
	or.pred  	%p3, %p1, %p2;
	@%p3 bra 	$L__BB0_14;
	setp.lt.s32 	%p4, %r18, 1;
	mov.f32 	%f67, 0f00000000;
	@%p4 bra 	$L__BB0_13;
	mul.lo.s32 	%r3, %r18, %r1;
	and.b32  	%r4, %r18, 7;
	setp.lt.u32 	%p5, %r18, 8;
	mov.f32 	%f67, 0f00000000;
	mov.b32 	%r39, 0;
	@%p5 bra 	$L__BB0_5;
	and.b32  	%r39, %r18, 2147483640;
	neg.s32 	%r37, %r39;
	shl.b32 	%r7, %r19, 3;
	mul.wide.u32 	%rd9, %r3, 4;
	add.s64 	%rd10, %rd9, %rd2;
	add.s64 	%rd52, %rd10, 16;
	mov.f32 	%f67, 0f00000000;
	mul.wide.s32 	%rd13, %r19, 4;
	mov.u32 	%r36, %r2;
$L__BB0_4:
	.pragma "nounroll";
	ld.global.f32 	%f17, [%rd52+-16];
	mul.wide.s32 	%rd11, %r36, 4;
	add.s64 	%rd12, %rd1, %rd11;
	ld.global.f32 	%f18, [%rd12];
	fma.rn.f32 	%f19, %f17, %f18, %f67;
	ld.global.f32 	%f20, [%rd52+-12];
	add.s64 	%rd14, %rd12, %rd13;
	ld.global.f32 	%f21, [%rd14];
	fma.rn.f32 	%f22, %f20, %f21, %f19;
	ld.global.f32 	%f23, [%rd52+-8];
	add.s64 	%rd15, %rd14, %rd13;
	ld.global.f32 	%f24, [%rd15];
	fma.rn.f32 	%f25, %f23, %f24, %f22;
	ld.global.f32 	%f26, [%rd52+-4];
	add.s64 	%rd16, %rd15, %rd13;
	ld.global.f32 	%f27, [%rd16];
	fma.rn.f32 	%f28, %f26, %f27, %f25;
	ld.global.f32 	%f29, [%rd52];
	add.s64 	%rd17, %rd16, %rd13;
	ld.global.f32 	%f30, [%rd17];
	fma.rn.f32 	%f31, %f29, %f30, %f28;
	ld.global.f32 	%f32, [%rd52+4];
	add.s64 	%rd18, %rd17, %rd13;
	ld.global.f32 	%f33, [%rd18];
	fma.rn.f32 	%f34, %f32, %f33, %f31;
	ld.global.f32 	%f35, [%rd52+8];
	add.s64 	%rd19, %rd18, %rd13;
	ld.global.f32 	%f36, [%rd19];
	fma.rn.f32 	%f37, %f35, %f36, %f34;
	ld.global.f32 	%f38, [%rd52+12];
	add.s64 	%rd20, %rd19, %rd13;
	ld.global.f32 	%f39, [%rd20];
	fma.rn.f32 	%f67, %f38, %f39, %f37;
	add.s32 	%r37, %r37, 8;
	add.s32 	%r36, %r36, %r7;
	add.s64 	%rd52, %rd52, 32;
	setp.ne.s32 	%p6, %r37, 0;
	@%p6 bra 	$L__BB0_4;
$L__BB0_5:
	setp.eq.s32 	%p7, %r4, 0;
	@%p7 bra 	$L__BB0_13;
	and.b32  	%r13, %r18, 3;
	setp.lt.u32 	%p8, %r4, 4;
	@%p8 bra 	$L__BB0_8;
	add.s32 	%r28, %r39, %r3;
	mul.wide.u32 	%rd21, %r28, 4;
	add.s64 	%rd22, %rd2, %rd21;
	ld.global.f32 	%f41, [%rd22];
	mad.lo.s32 	%r29, %r39, %r19, %r2;
	mul.wide.s32 	%rd23, %r29, 4;
	add.s64 	%rd24, %rd1, %rd23;
	ld.global.f32 	%f42, [%rd24];
	fma.rn.f32 	%f43, %f41, %f42, %f67;
	cvt.u64.u32 	%rd25, %r3;
	cvt.u64.u32 	%rd26, %r39;
	add.s64 	%rd27, %rd26, %rd25;
	shl.b64 	%rd28, %rd27, 2;
	add.s64 	%rd29, %rd2, %rd28;
	ld.global.f32 	%f44, [%rd29+4];
	mul.wide.s32 	%rd30, %r19, 4;
	add.s64 	%rd31, %rd24, %rd30;
	ld.global.f32 	%f45, [%rd31];
	fma.rn.f32 	%f46, %f44, %f45, %f43;
	ld.global.f32 	%f47, [%rd29+8];
	add.s64 	%rd32, %rd31, %rd30;
	ld.global.f32 	%f48, [%rd32];
	fma.rn.f32 	%f49, %f47, %f48, %f46;
	ld.global.f32 	%f50, [%rd29+12];
	add.s64 	%rd33, %rd32, %rd30;
	ld.global.f32 	%f51, [%rd33];
	fma.rn.f32 	%f67, %f50, %f51, %f49;
	add.s32 	%r39, %r39, 4;
$L__BB0_8:
	setp.eq.s32 	%p9, %r13, 0;
	@%p9 bra 	$L__BB0_13;
	setp.eq.s32 	%p10, %r13, 1;
	@%p10 bra 	$L__BB0_11;
	add.s32 	%r30, %r39, %r3;
	mul.wide.u32 	%rd34, %r30, 4;
	add.s64 	%rd35, %rd2, %rd34;
	ld.global.f32 	%f53, [%rd35];
	mad.lo.s32 	%r31, %r39, %r19, %r2;
	mul.wide.s32 	%rd36, %r31, 4;
	add.s64 	%rd37, %rd1, %rd36;
	ld.global.f32 	%f54, [%rd37];
	fma.rn.f32 	%f55, %f53, %f54, %f67;
	cvt.u64.u32 	%rd38, %r3;
	cvt.u64.u32 	%rd39, %r39;
	add.s64 	%rd40, %rd39, %rd38;
	shl.b64 	%rd41, %rd40, 2;
	add.s64 	%rd42, %rd2, %rd41;
	ld.global.f32 	%f56, [%rd42+4];
	mul.wide.s32 	%rd43, %r19, 4;
	add.s64 	%rd44, %rd37, %rd43;
	ld.global.f32 	%f57, [%rd44];
	fma.rn.f32 	%f67, %f56, %f57, %f55;
	add.s32 	%r39, %r39, 2;
$L__BB0_11:
	and.b32  	%r32, %r18, 1;
	setp.eq.b32 	%p11, %r32, 1;
	not.pred 	%p12, %p11;
	@%p12 bra 	$L__BB0_13;
	add.s32 	%r33, %r39, %r3;
	mul.wide.u32 	%rd45, %r33, 4;
	add.s64 	%rd46, %rd2, %rd45;
	ld.global.f32 	%f58, [%rd46];
	mad.lo.s32 	%r34, %r39, %r19, %r2;
	mul.wide.s32 	%rd47, %r34, 4;
	add.s64 	%rd48, %rd1, %rd47;
	ld.global.f32 	%f59, [%rd48];
	fma.rn.f32 	%f67, %f58, %f59, %f67;
$L__BB0_13:
	mad.lo.s32 	%r35, %r19, %r1, %r2;
	cvta.to.global.u64 	%rd49, %rd6;
	mul.wide.s32 	%rd50, %r35, 4;
	add.s64 	%rd51, %rd49, %rd50;
	st.global.f32 	[%rd51], %f67;
$L__BB0_14:
	ret;

}
	// .globl	_Z20mat_mul_kernel_tiledPfS_S_iiii
.visible .entry _Z20mat_mul_kernel_tiledPfS_S_iiii(
	.param .u64 .ptr .align 1 _Z20mat_mul_kernel_tiledPfS_S_iiii_param_0,
	.param .u64 .ptr .align 1 _Z20mat_mul_kernel_tiledPfS_S_iiii_param_1,
	.param .u64 .ptr .align 1 _Z20mat_mul_kernel_tiledPfS_S_iiii_param_2,
	.param .u32 _Z20mat_mul_kernel_tiledPfS_S_iiii_param_3,
	.param .u32 _Z20mat_mul_kernel_tiledPfS_S_iiii_param_4,
	.param .u32 _Z20mat_mul_kernel_tiledPfS_S_iiii_param_5,
	.param .u32 _Z20mat_mul_kernel_tiledPfS_S_iiii_param_6
)
{
	.reg .pred 	%p<13>;
	.reg .b32 	%r<34>;
	.reg .b32 	%f<112>;
	.reg .b64 	%rd<13>;
	// demoted variable
	.shared .align 4 .b8 _ZZ20mat_mul_kernel_tiledPfS_S_iiiiE3s_A[4096];
	// demoted variable
	.shared .align 4 .b8 _ZZ20mat_mul_kernel_tiledPfS_S_iiiiE3s_B[4096];
	ld.param.u64 	%rd4, [_Z20mat_mul_kernel_tiledPfS_S_iiii_param_0];
	ld.param.u64 	%rd5, [_Z20mat_mul_kernel_tiledPfS_S_iiii_param_1];
	ld.param.u64 	%rd6, [_Z20mat_mul_kernel_tiledPfS_S_iiii_param_2];
	ld.param.u32 	%r15, [_Z20mat_mul_kernel_tiledPfS_S_iiii_param_3];
	ld.param.u32 	%r16, [_Z20mat_mul_kernel_tiledPfS_S_iiii_param_4];
	ld.param.u32 	%r17, [_Z20mat_mul_kernel_tiledPfS_S_iiii_param_5];
	ld.param.u32 	%r18, [_Z20mat_mul_kernel_tiledPfS_S_iiii_param_6];
	mov.u32 	%r19, %ctaid.y;
	mov.u32 	%r20, %ctaid.x;
	mov.u32 	%r1, %tid.y;
	mov.u32 	%r2, %tid.x;
	shl.b32 	%r21, %r19, 5;
	add.s32 	%r3, %r21, %r1;
	shl.b32 	%r22, %r20, 5;
	add.s32 	%r4, %r22, %r2;
	cvt.rn.f32.s32 	%f8, %r16;
	mul.f32 	%f9, %f8, 0f3D000000;
	cvt.rpi.f32.f32 	%f1, %f9;
	setp.leu.f32 	%p2, %f1, 0f00000000;
	@%p2 bra 	$L__BB1_9;
	cvta.to.global.u64 	%rd7, %rd6;
	setp.lt.s32 	%p3, %r3, %r15;
	shl.b32 	%r24, %r1, 7;
	mov.u32 	%r25, _ZZ20mat_mul_kernel_tiledPfS_S_iiiiE3s_A;
	add.s32 	%r5, %r25, %r24;
	shl.b32 	%r26, %r2, 2;
	add.s32 	%r6, %r5, %r26;
	mul.lo.s32 	%r7, %r16, %r3;
	setp.lt.s32 	%p4, %r4, %r18;
	mov.u32 	%r27, _ZZ20mat_mul_kernel_tiledPfS_S_iiiiE3s_B;
	add.s32 	%r9, %r27, %r26;
	add.s32 	%r8, %r9, %r24;
	and.pred  	%p1, %p3, %p4;
	mad.lo.s32 	%r28, %r18, %r3, %r4;
	mul.wide.u32 	%rd8, %r28, 4;
	add.s64 	%rd1, %rd7, %rd8;
	cvta.to.global.u64 	%rd2, %rd4;
	cvta.to.global.u64 	%rd3, %rd5;
	mov.f32 	%f109, 0f00000000;
	mov.b32 	%r33, 0;
	not.pred 	%p11, %p1;
$L__BB1_2:
	setp.ge.s32 	%p5, %r3, %r15;
	shl.b32 	%r11, %r33, 5;
	add.s32 	%r29, %r11, %r2;
	setp.ge.s32 	%p6, %r29, %r16;
	mov.f32 	%f110, 0f00000000;
	or.pred  	%p7, %p5, %p6;
	@%p7 bra 	$L__BB1_4;
	add.s32 	%r30, %r29, %r7;
	mul.wide.s32 	%rd9, %r30, 4;
	add.s64 	%rd10, %rd2, %rd9;
	ld.global.f32 	%f110, [%rd10];
$L__BB1_4:
	setp.ge.s32 	%p8, %r4, %r18;
	st.shared.f32 	[%r6], %f110;
	add.s32 	%r13, %r11, %r1;
	setp.ge.s32 	%p9, %r13, %r17;
	mov.f32 	%f111, 0f00000000;
	or.pred  	%p10, %p8, %p9;
	@%p10 bra 	$L__BB1_6;
	mad.lo.s32 	%r32, %r13, %r18, %r4;
	mul.wide.s32 	%rd11, %r32, 4;
	add.s64 	%rd12, %rd3, %rd11;
	ld.global.f32 	%f111, [%rd12];
$L__BB1_6:
	st.shared.f32 	[%r8], %f111;
	bar.sync 	0;
	ld.shared.f32 	%f13, [%r5];
	ld.shared.f32 	%f14, [%r9];
	fma.rn.f32 	%f15, %f13, %f14, %f109;
	ld.shared.f32 	%f16, [%r5+4];
	ld.shared.f32 	%f17, [%r9+128];
	fma.rn.f32 	%f18, %f16, %f17, %f15;
	ld.shared.f32 	%f19, [%r5+8];
	ld.shared.f32 	%f20, [%r9+256];
	fma.rn.f32 	%f21, %f19, %f20, %f18;
	ld.shared.f32 	%f22, [%r5+12];
	ld.shared.f32 	%f23, [%r9+384];
	fma.rn.f32 	%f24, %f22, %f23, %f21;
	ld.shared.f32 	%f25, [%r5+16];
	ld.shared.f32 	%f26, [%r9+512];
	fma.rn.f32 	%f27, %f25, %f26, %f24;
	ld.shared.f32 	%f28, [%r5+20];
	ld.shared.f32 	%f29, [%r9+640];
	fma.rn.f32 	%f30, %f28, %f29, %f27;
	ld.shared.f32 	%f31, [%r5+24];
	ld.shared.f32 	%f32, [%r9+768];
	fma.rn.f32 	%f33, %f31, %f32, %f30;
	ld.shared.f32 	%f34, [%r5+28];
	ld.shared.f32 	%f35, [%r9+896];
	fma.rn.f32 	%f36, %f34, %f35, %f33;
	ld.shared.f32 	%f37, [%r5+32];
	ld.shared.f32 	%f38, [%r9+1024];
	fma.rn.f32 	%f39, %f37, %f38, %f36;
	ld.shared.f32 	%f40, [%r5+36];
	ld.shared.f32 	%f41, [%r9+1152];
	fma.rn.f32 	%f42, %f40, %f41, %f39;
	ld.shared.f32 	%f43, [%r5+40];
	ld.shared.f32 	%f44, [%r9+1280];
	fma.rn.f32 	%f45, %f43, %f44, %f42;
	ld.shared.f32 	%f46, [%r5+44];
	ld.shared.f32 	%f47, [%r9+1408];
	fma.rn.f32 	%f48, %f46, %f47, %f45;
	ld.shared.f32 	%f49, [%r5+48];
	ld.shared.f32 	%f50, [%r9+1536];
	fma.rn.f32 	%f51, %f49, %f50, %f48;
	ld.shared.f32 	%f52, [%r5+52];
	ld.shared.f32 	%f53, [%r9+1664];
	fma.rn.f32 	%f54, %f52, %f53, %f51;
	ld.shared.f32 	%f55, [%r5+56];
	ld.shared.f32 	%f56, [%r9+1792];
	fma.rn.f32 	%f57, %f55, %f56, %f54;
	ld.shared.f32 	%f58, [%r5+60];
	ld.shared.f32 	%f59, [%r9+1920];
	fma.rn.f32 	%f60, %f58, %f59, %f57;
	ld.shared.f32 	%f61, [%r5+64];
	ld.shared.f32 	%f62, [%r9+2048];
	fma.rn.f32 	%f63, %f61, %f62, %f60;
	ld.shared.f32 	%f64, [%r5+68];
	ld.shared.f32 	%f65, [%r9+2176];
	fma.rn.f32 	%f66, %f64, %f65, %f63;
	ld.shared.f32 	%f67, [%r5+72];
	ld.shared.f32 	%f68, [%r9+2304];
	fma.rn.f32 	%f69, %f67, %f68, %f66;
	ld.shared.f32 	%f70, [%r5+76];
	ld.shared.f32 	%f71, [%r9+2432];
	fma.rn.f32 	%f72, %f70, %f71, %f69;
	ld.shared.f32 	%f73, [%r5+80];
	ld.shared.f32 	%f74, [%r9+2560];
	fma.rn.f32 	%f75, %f73, %f74, %f72;
	ld.shared.f32 	%f76, [%r5+84];
	ld.shared.f32 	%f77, [%r9+2688];
	fma.rn.f32 	%f78, %f76, %f77, %f75;
	ld.shared.f32 	%f79, [%r5+88];
	ld.shared.f32 	%f80, [%r9+2816];
	fma.rn.f32 	%f81, %f79, %f80, %f78;
	ld.shared.f32 	%f82, [%r5+92];
	ld.shared.f32 	%f83, [%r9+2944];
	fma.rn.f32 	%f84, %f82, %f83, %f81;
	ld.shared.f32 	%f85, [%r5+96];
	ld.shared.f32 	%f86, [%r9+3072];
	fma.rn.f32 	%f87, %f85, %f86, %f84;
	ld.shared.f32 	%f88, [%r5+100];
	ld.shared.f32 	%f89, [%r9+3200];
	fma.rn.f32 	%f90, %f88, %f89, %f87;
	ld.shared.f32 	%f91, [%r5+104];
	ld.shared.f32 	%f92, [%r9+3328];
	fma.rn.f32 	%f93, %f91, %f92, %f90;
	ld.shared.f32 	%f94, [%r5+108];
	ld.shared.f32 	%f95, [%r9+3456];
	fma.rn.f32 	%f96, %f94, %f95, %f93;
	ld.shared.f32 	%f97, [%r5+112];
	ld.shared.f32 	%f98, [%r9+3584];
	fma.rn.f32 	%f99, %f97, %f98, %f96;
	ld.shared.f32 	%f100, [%r5+116];
	ld.shared.f32 	%f101, [%r9+3712];
	fma.rn.f32 	%f102, %f100, %f101, %f99;
	ld.shared.f32 	%f103, [%r5+120];
	ld.shared.f32 	%f104, [%r9+3840];
	fma.rn.f32 	%f105, %f103, %f104, %f102;
	ld.shared.f32 	%f106, [%r5+124];
	ld.shared.f32 	%f107, [%r9+3968];
	fma.rn.f32 	%f109, %f106, %f107, %f105;
	bar.sync 	0;
	@%p11 bra 	$L__BB1_8;
	st.global.f32 	[%rd1], %f109;
$L__BB1_8:
	add.s32 	%r33, %r33, 1;
	cvt.rn.f32.u32 	%f108, %r33;
	setp.gt.f32 	%p12, %f1, %f108;
	@%p12 bra 	$L__BB1_2;
$L__BB1_9:
	ret;

}


// ===== COMPILED SASS (sm_100) =====

	.target	sm_100

	.elftype	@"ET_EXEC"


//--------------------- .note.nv.tkinfo           --------------------------
	.section	.note.nv.tkinfo,"",@"SHT_NOTE"
	.sectionflags	@"SHF_NOTE_NV_TKINFO"
	.tkinfo
        /*0018*/ 	.word	0x00000002
        /*0030*/ 	.string	""
        /*0030*/ 	.string	"ptxas"
        /*0030*/ 	.string	"Cuda compilation tools, release 13.0, V13.0.88"
        /*0030*/ 	.string	"Build cuda_13.0.r13.0/compiler.36424714_0"
        /*0030*/ 	.string	"-arch sm_100 -m 64 "



//--------------------- .note.nv.cuinfo           --------------------------
	.section	.note.nv.cuinfo,"",@"SHT_NOTE"
	.sectionflags	@"SHF_NOTE_NV_CUINFO"
        /*0018*/ 	.short	0x0002
        /*001a*/ 	.short	0x0064
        /*001c*/ 	.short	0x0082
	.zero		2


//--------------------- .nv.info                  --------------------------
	.section	.nv.info,"",@"SHT_CUDA_INFO"
	.align	4


	//----- nvinfo : EIATTR_REGCOUNT
	.align		4
        /*0000*/ 	.byte	0x04, 0x2f
        /*0002*/ 	.short	(.L_1 - .L_0)
	.align		4
.L_0:
        /*0004*/ 	.word	index@(_Z14mat_mul_kernelPfS_S_iiii)
        /*0008*/ 	.word	0x00000020


	//----- nvinfo : EIATTR_FRAME_SIZE
	.align		4
.L_1:
        /*000c*/ 	.byte	0x04, 0x11
        /*000e*/ 	.short	(.L_3 - .L_2)
	.align		4
.L_2:
        /*0010*/ 	.word	index@(_Z14mat_mul_kernelPfS_S_iiii)
        /*0014*/ 	.word	0x00000000


	//----- nvinfo : EIATTR_REGCOUNT
	.align		4
.L_3:
        /*0018*/ 	.byte	0x04, 0x2f
        /*001a*/ 	.short	(.L_5 - .L_4)
	.align		4
.L_4:
        /*001c*/ 	.word	index@(_Z20mat_mul_kernel_tiledPfS_S_iiii)
        /*0020*/ 	.word	0x00000020


	//----- nvinfo : EIATTR_FRAME_SIZE
	.align		4
.L_5:
        /*0024*/ 	.byte	0x04, 0x11
        /*0026*/ 	.short	(.L_7 - .L_6)
	.align		4
.L_6:
        /*0028*/ 	.word	index@(_Z20mat_mul_kernel_tiledPfS_S_iiii)
        /*002c*/ 	.word	0x00000000


	//----- nvinfo : EIATTR_MIN_STACK_SIZE
	.align		4
.L_7:
        /*0030*/ 	.byte	0x04, 0x12
        /*0032*/ 	.short	(.L_9 - .L_8)
	.align		4
.L_8:
        /*0034*/ 	.word	index@(_Z20mat_mul_kernel_tiledPfS_S_iiii)
        /*0038*/ 	.word	0x00000000


	//----- nvinfo : EIATTR_MIN_STACK_SIZE
	.align		4
.L_9:
        /*003c*/ 	.byte	0x04, 0x12
        /*003e*/ 	.short	(.L_11 - .L_10)
	.align		4
.L_10:
        /*0040*/ 	.word	index@(_Z14mat_mul_kernelPfS_S_iiii)
        /*0044*/ 	.word	0x00000000
.L_11:


//--------------------- .nv.compat                --------------------------
	.section	.nv.compat,"",@"SHT_CUDA_COMPAT_INFO"
	.align	4
        /*0000*/ 	.byte	0x02, 0x09, 0x00, 0x00, 0x02, 0x02, 0x01, 0x00, 0x02, 0x05, 0x05, 0x00, 0x03, 0x07, 0x01, 0x01
        /*0010*/ 	.byte	0x02, 0x03, 0x00, 0x00, 0x02, 0x06, 0x01, 0x00, 0x04, 0x0b, 0x08, 0x00, 0x09, 0x00, 0x00, 0x00
        /*0020*/ 	.byte	0x00, 0x00, 0x00, 0x00


//--------------------- .nv.info._Z20mat_mul_kernel_tiledPfS_S_iiii --------------------------
	.section	.nv.info._Z20mat_mul_kernel_tiledPfS_S_iiii,"",@"SHT_CUDA_INFO"
	.sectionflags	@""
	.align	4


	//----- nvinfo : EIATTR_CUDA_API_VERSION
	.align		4
        /*0000*/ 	.byte	0x04, 0x37
        /*0002*/ 	.short	(.L_13 - .L_12)
.L_12:
        /*0004*/ 	.word	0x00000082


	//----- nvinfo : EIATTR_KPARAM_INFO
	.align		4
.L_13:
        /*0008*/ 	.byte	0x04, 0x17
        /*000a*/ 	.short	(.L_15 - .L_14)
.L_14:
        /*000c*/ 	.word	0x00000000
        /*0010*/ 	.short	0x0006
        /*0012*/ 	.short	0x0024
        /*0014*/ 	.byte	0x00, 0xf0, 0x11, 0x00


	//----- nvinfo : EIATTR_KPARAM_INFO
	.align		4
.L_15:
        /*0018*/ 	.byte	0x04, 0x17
        /*001a*/ 	.short	(.L_17 - .L_16)
.L_16:
        /*001c*/ 	.word	0x00000000
        /*0020*/ 	.short	0x0005
        /*0022*/ 	.short	0x0020
        /*0024*/ 	.byte	0x00, 0xf0, 0x11, 0x00


	//----- nvinfo : EIATTR_KPARAM_INFO
	.align		4
.L_17:
        /*0028*/ 	.byte	0x04, 0x17
        /*002a*/ 	.short	(.L_19 - .L_18)
.L_18:
        /*002c*/ 	.word	0x00000000
        /*0030*/ 	.short	0x0004
        /*0032*/ 	.short	0x001c
        /*0034*/ 	.byte	0x00, 0xf0, 0x11, 0x00


	//----- nvinfo : EIATTR_KPARAM_INFO
	.align		4
.L_19:
        /*0038*/ 	.byte	0x04, 0x17
        /*003a*/ 	.short	(.L_21 - .L_20)
.L_20:
        /*003c*/ 	.word	0x00000000
        /*0040*/ 	.short	0x0003
        /*0042*/ 	.short	0x0018
        /*0044*/ 	.byte	0x00, 0xf0, 0x11, 0x00


	//----- nvinfo : EIATTR_KPARAM_INFO
	.align		4
.L_21:
        /*0048*/ 	.byte	0x04, 0x17
        /*004a*/ 	.short	(.L_23 - .L_22)
.L_22:
        /*004c*/ 	.word	0x00000000
        /*0050*/ 	.short	0x0002
        /*0052*/ 	.short	0x0010
        /*0054*/ 	.byte	0x00, 0xf5, 0x21, 0x00


	//----- nvinfo : EIATTR_KPARAM_INFO
	.align		4
.L_23:
        /*0058*/ 	.byte	0x04, 0x17
        /*005a*/ 	.short	(.L_25 - .L_24)
.L_24:
        /*005c*/ 	.word	0x00000000
        /*0060*/ 	.short	0x0001
        /*0062*/ 	.short	0x0008
        /*0064*/ 	.byte	0x00, 0xf5, 0x21, 0x00


	//----- nvinfo : EIATTR_KPARAM_INFO
	.align		4
.L_25:
        /*0068*/ 	.byte	0x04, 0x17
        /*006a*/ 	.short	(.L_27 - .L_26)
.L_26:
        /*006c*/ 	.word	0x00000000
        /*0070*/ 	.short	0x0000
        /*0072*/ 	.short	0x0000
        /*0074*/ 	.byte	0x00, 0xf5, 0x21, 0x00


	//----- nvinfo : EIATTR_SPARSE_MMA_MASK
	.align		4
.L_27:
        /*0078*/ 	.byte	0x03, 0x50
        /*007a*/ 	.short	0x0000


	//----- nvinfo : EIATTR_MAXREG_COUNT
	.align		4
        /*007c*/ 	.byte	0x03, 0x1b
        /*007e*/ 	.short	0x00ff


	//----- nvinfo : EIATTR_NUM_BARRIERS
	.align		4
        /*0080*/ 	.byte	0x02, 0x4c
        /*0082*/ 	.byte	0x01
	.zero		1


	//----- nvinfo : EIATTR_MERCURY_ISA_VERSION
	.align		4
        /*0084*/ 	.byte	0x03, 0x5f
        /*0086*/ 	.short	0x0101


	//----- nvinfo : EIATTR_VRC_CTA_INIT_COUNT
	.align		4
        /*0088*/ 	.byte	0x02, 0x4a
	.zero		1
	.zero		1


	//----- nvinfo : EIATTR_EXIT_INSTR_OFFSETS
	.align		4
        /*008c*/ 	.byte	0x04, 0x1c
        /*008e*/ 	.short	(.L_29 - .L_28)


	//   ....[0]....
.L_28:
        /*0090*/ 	.word	0x000000a0


	//   ....[1]....
        /*0094*/ 	.word	0x00000830


	//----- nvinfo : EIATTR_CBANK_PARAM_SIZE
	.align		4
.L_29:
        /*0098*/ 	.byte	0x03, 0x19
        /*009a*/ 	.short	0x0028


	//----- nvinfo : EIATTR_PARAM_CBANK
	.align		4
        /*009c*/ 	.byte	0x04, 0x0a
        /*009e*/ 	.short	(.L_31 - .L_30)
	.align		4
.L_30:
        /*00a0*/ 	.word	index@(.nv.constant0._Z20mat_mul_kernel_tiledPfS_S_iiii)
        /*00a4*/ 	.short	0x0380
        /*00a6*/ 	.short	0x0028


	//----- nvinfo : EIATTR_SW_WAR
	.align		4
.L_31:
        /*00a8*/ 	.byte	0x04, 0x36
        /*00aa*/ 	.short	(.L_33 - .L_32)
.L_32:
        /*00ac*/ 	.word	0x00000008
.L_33:


//--------------------- .nv.info._Z14mat_mul_kernelPfS_S_iiii --------------------------
	.section	.nv.info._Z14mat_mul_kernelPfS_S_iiii,"",@"SHT_CUDA_INFO"
	.sectionflags	@""
	.align	4


	//----- nvinfo : EIATTR_CUDA_API_VERSION
	.align		4
        /*0000*/ 	.byte	0x04, 0x37
        /*0002*/ 	.short	(.L_35 - .L_34)
.L_34:
        /*0004*/ 	.word	0x00000082


	//----- nvinfo : EIATTR_KPARAM_INFO
	.align		4
.L_35:
        /*0008*/ 	.byte	0x04, 0x17
        /*000a*/ 	.short	(.L_37 - .L_36)
.L_36:
        /*000c*/ 	.word	0x00000000
        /*0010*/ 	.short	0x0006
        /*0012*/ 	.short	0x0024
        /*0014*/ 	.byte	0x00, 0xf0, 0x11, 0x00


	//----- nvinfo : EIATTR_KPARAM_INFO
	.align		4
.L_37:
        /*0018*/ 	.byte	0x04, 0x17
        /*001a*/ 	.short	(.L_39 - .L_38)
.L_38:
        /*001c*/ 	.word	0x00000000
        /*0020*/ 	.short	0x0005
        /*0022*/ 	.short	0x0020
        /*0024*/ 	.byte	0x00, 0xf0, 0x11, 0x00


	//----- nvinfo : EIATTR_KPARAM_INFO
	.align		4
.L_39:
        /*0028*/ 	.byte	0x04, 0x17
        /*002a*/ 	.short	(.L_41 - .L_40)
.L_40:
        /*002c*/ 	.word	0x00000000
        /*0030*/ 	.short	0x0004
        /*0032*/ 	.short	0x001c
        /*0034*/ 	.byte	0x00, 0xf0, 0x11, 0x00


	//----- nvinfo : EIATTR_KPARAM_INFO
	.align		4
.L_41:
        /*0038*/ 	.byte	0x04, 0x17
        /*003a*/ 	.short	(.L_43 - .L_42)
.L_42:
        /*003c*/ 	.word	0x00000000
        /*0040*/ 	.short	0x0003
        /*0042*/ 	.short	0x0018
        /*0044*/ 	.byte	0x00, 0xf0, 0x11, 0x00


	//----- nvinfo : EIATTR_KPARAM_INFO
	.align		4
.L_43:
        /*0048*/ 	.byte	0x04, 0x17
        /*004a*/ 	.short	(.L_45 - .L_44)
.L_44:
        /*004c*/ 	.word	0x00000000
        /*0050*/ 	.short	0x0002
        /*0052*/ 	.short	0x0010
        /*0054*/ 	.byte	0x00, 0xf5, 0x21, 0x00


	//----- nvinfo : EIATTR_KPARAM_INFO
	.align		4
.L_45:
        /*0058*/ 	.byte	0x04, 0x17
        /*005a*/ 	.short	(.L_47 - .L_46)
.L_46:
        /*005c*/ 	.word	0x00000000
        /*0060*/ 	.short	0x0001
        /*0062*/ 	.short	0x0008
        /*0064*/ 	.byte	0x00, 0xf5, 0x21, 0x00


	//----- nvinfo : EIATTR_KPARAM_INFO
	.align		4
.L_47:
        /*0068*/ 	.byte	0x04, 0x17
        /*006a*/ 	.short	(.L_49 - .L_48)
.L_48:
        /*006c*/ 	.word	0x00000000
        /*0070*/ 	.short	0x0000
        /*0072*/ 	.short	0x0000
        /*0074*/ 	.byte	0x00, 0xf5, 0x21, 0x00


	//----- nvinfo : EIATTR_SPARSE_MMA_MASK
	.align		4
.L_49:
        /*0078*/ 	.byte	0x03, 0x50
        /*007a*/ 	.short	0x0000


	//----- nvinfo : EIATTR_MAXREG_COUNT
	.align		4
        /*007c*/ 	.byte	0x03, 0x1b
        /*007e*/ 	.short	0x00ff


	//----- nvinfo : EIATTR_MERCURY_ISA_VERSION
	.align		4
        /*0080*/ 	.byte	0x03, 0x5f
        /*0082*/ 	.short	0x0101


	//----- nvinfo : EIATTR_VRC_CTA_INIT_COUNT
	.align		4
        /*0084*/ 	.byte	0x02, 0x4a
	.zero		1
	.zero		1


	//----- nvinfo : EIATTR_EXIT_INSTR_OFFSETS
	.align		4
        /*0088*/ 	.byte	0x04, 0x1c
        /*008a*/ 	.short	(.L_51 - .L_50)


	//   ....[0]....
.L_50:
        /*008c*/ 	.word	0x000000d0


	//   ....[1]....
        /*0090*/ 	.word	0x000008f0


	//----- nvinfo : EIATTR_CBANK_PARAM_SIZE
	.align		4
.L_51:
        /*0094*/ 	.byte	0x03, 0x19
        /*0096*/ 	.short	0x0028


	//----- nvinfo : EIATTR_PARAM_CBANK
	.align		4
        /*0098*/ 	.byte	0x04, 0x0a
        /*009a*/ 	.short	(.L_53 - .L_52)
	.align		4
.L_52:
        /*009c*/ 	.word	index@(.nv.constant0._Z14mat_mul_kernelPfS_S_iiii)
        /*00a0*/ 	.short	0x0380
        /*00a2*/ 	.short	0x0028


	//----- nvinfo : EIATTR_SW_WAR
	.align		4
.L_53:
        /*00a4*/ 	.byte	0x04, 0x36
        /*00a6*/ 	.short	(.L_55 - .L_54)
.L_54:
        /*00a8*/ 	.word	0x00000008
.L_55:


//--------------------- .nv.callgraph             --------------------------
	.section	.nv.callgraph,"",@"SHT_CUDA_CALLGRAPH"
	.align	4
	.sectionentsize	8
	.align		4
        /*0000*/ 	.word	0x00000000
	.align		4
        /*0004*/ 	.word	0xffffffff
	.align		4
        /*0008*/ 	.word	0x00000000
	.align		4
        /*000c*/ 	.word	0xfffffffe
	.align		4
        /*0010*/ 	.word	0x00000000
	.align		4
        /*0014*/ 	.word	0xfffffffd
	.align		4
        /*0018*/ 	.word	0x00000000
	.align		4
        /*001c*/ 	.word	0xfffffffc


//--------------------- .text._Z20mat_mul_kernel_tiledPfS_S_iiii --------------------------
	.section	.text._Z20mat_mul_kernel_tiledPfS_S_iiii,"ax",@progbits
	.align	128
        .global         _Z20mat_mul_kernel_tiledPfS_S_iiii
        .type           _Z20mat_mul_kernel_tiledPfS_S_iiii,@function
        .size           _Z20mat_mul_kernel_tiledPfS_S_iiii,(.L_x_7 - _Z20mat_mul_kernel_tiledPfS_S_iiii)
        .other          _Z20mat_mul_kernel_tiledPfS_S_iiii,@"STO_CUDA_ENTRY STV_DEFAULT"
_Z20mat_mul_kernel_tiledPfS_S_iiii:
.text._Z20mat_mul_kernel_tiledPfS_S_iiii:
[----:B------:R-:W-:Y:S01]  /*0000*/  LDC R1, c[0x0][0x37c] ;  /* 0x0000df00ff017b82 */ /* 0x000fe20000000800 */
[----:B------:R-:W0:Y:S01]  /*0010*/  LDCU UR4, c[0x0][0x39c] ;  /* 0x00007380ff0477ac */ /* 0x000e220008000800 */
[----:B------:R-:W1:Y:S01]  /*0020*/  S2R R3, SR_CTAID.Y ;  /* 0x0000000000037919 */ /* 0x000e620000002600 */
[----:B------:R-:W2:Y:S01]  /*0030*/  S2R R17, SR_CTAID.X ;  /* 0x0000000000117919 */ /* 0x000ea20000002500 */
[----:B------:R-:W3:Y:S01]  /*0040*/  S2R R2, SR_TID.X ;  /* 0x0000000000027919 */ /* 0x000ee20000002100 */
[----:B0-----:R-:W-:-:S05]  /*0050*/  I2FP.F32.S32 R0, UR4 ;  /* 0x0000000400007c45 */ /* 0x001fca0008201400 */
[----:B------:R-:W-:Y:S02]  /*0060*/  FMUL R16, R0, 0.03125 ;  /* 0x3d00000000107820 */ /* 0x000fe40000400000 */
[----:B------:R-:W0:Y:S04]  /*0070*/  S2R R0, SR_TID.Y ;  /* 0x0000000000007919 */ /* 0x000e280000002200 */
[----:B------:R-:W4:Y:S02]  /*0080*/  FRND.CEIL R16, R16 ;  /* 0x0000001000107307 */ /* 0x000f240000209000 */
[----:B----4-:R-:W-:-:S13]  /*0090*/  FSETP.GT.AND P0, PT, R16, RZ, PT ;  /* 0x000000ff1000720b */ /* 0x010fda0003f04000 */
[----:B0123--:R-:W-:Y:S05]  /*00a0*/  @!P0 EXIT ;  /* 0x000000000000894d */ /* 0x00ffea0003800000 */
[----:B------:R-:W0:Y:S01]  /*00b0*/  S2UR UR6, SR_CgaCtaId ;  /* 0x00000000000679c3 */ /* 0x000e220000008800 */
[----:B------:R-:W1:Y:S01]  /*00c0*/  LDCU UR7, c[0x0][0x3a4] ;  /* 0x00007480ff0777ac */ /* 0x000e620008000800 */
[----:B------:R-:W-:Y:S01]  /*00d0*/  LEA R18, R3, R0, 0x5 ;  /* 0x0000000003127211 */ /* 0x000fe200078e28ff */
[----:B------:R-:W-:Y:S01]  /*00e0*/  HFMA2 R23, -RZ, RZ, 0, 0 ;  /* 0x00000000ff177431 */ /* 0x000fe200000001ff */
[----:B------:R-:W-:Y:S01]  /*00f0*/  LEA R17, R17, R2, 0x5 ;  /* 0x0000000211117211 */ /* 0x000fe200078e28ff */
[----:B------:R-:W2:Y:S03]  /*0100*/  LDCU UR10, c[0x0][0x398] ;  /* 0x00007300ff0a77ac */ /* 0x000ea60008000800 */
[----:B------:R-:W3:Y:S01]  /*0110*/  LDC.64 R20, c[0x0][0x390] ;  /* 0x0000e400ff147b82 */ /* 0x000ee20000000a00 */
[----:B------:R-:W-:Y:S01]  /*0120*/  UMOV UR4, 0x400 ;  /* 0x0000040000047882 */ /* 0x000fe20000000000 */
[----:B------:R-:W4:Y:S01]  /*0130*/  LDCU.64 UR8, c[0x0][0x358] ;  /* 0x00006b00ff0877ac */ /* 0x000f220008000a00 */
[----:B------:R-:W-:Y:S01]  /*0140*/  UIADD3 UR5, UPT, UPT, UR4, 0x1000, URZ ;  /* 0x0000100004057890 */ /* 0x000fe2000fffe0ff */
[----:B------:R-:W3:Y:S01]  /*0150*/  LDCU.64 UR14, c[0x0][0x398] ;  /* 0x00007300ff0e77ac */ /* 0x000ee20008000a00 */
[C---:B-1----:R-:W-:Y:S01]  /*0160*/  IMAD R3, R18.reuse, UR7, R17 ;  /* 0x0000000712037c24 */ /* 0x042fe2000f8e0211 */
[----:B------:R-:W-:Y:S01]  /*0170*/  ISETP.GE.AND P0, PT, R17, UR7, PT ;  /* 0x0000000711007c0c */ /* 0x000fe2000bf06270 */
[----:B------:R-:W1:Y:S03]  /*0180*/  LDCU.64 UR12, c[0x0][0x3a0] ;  /* 0x00007400ff0c77ac */ /* 0x000e660008000a00 */
[----:B--2---:R-:W-:Y:S01]  /*0190*/  ISETP.LT.AND P0, PT, R18, UR10, !P0 ;  /* 0x0000000a12007c0c */ /* 0x004fe2000c701270 */
[----:B0-----:R-:W-:-:S02]  /*01a0*/  ULEA UR4, UR6, UR4, 0x18 ;  /* 0x0000000406047291 */ /* 0x001fc4000f8ec0ff */
[----:B------:R-:W-:-:S04]  /*01b0*/  ULEA UR5, UR6, UR5, 0x18 ;  /* 0x0000000506057291 */ /* 0x000fc8000f8ec0ff */
[----:B------:R-:W-:Y:S01]  /*01c0*/  LEA R7, R0, UR4, 0x7 ;  /* 0x0000000400077c11 */ /* 0x000fe2000f8e38ff */
[----:B---3--:R-:W-:Y:S01]  /*01d0*/  IMAD.WIDE.U32 R20, R3, 0x4, R20 ;  /* 0x0000000403147825 */ /* 0x008fe200078e0014 */
[C---:B------:R-:W-:Y:S02]  /*01e0*/  LEA R5, R2.reuse, UR5, 0x2 ;  /* 0x0000000502057c11 */ /* 0x040fe4000f8e10ff */
[----:B------:R-:W-:Y:S02]  /*01f0*/  MOV R3, RZ ;  /* 0x000000ff00037202 */ /* 0x000fe40000000f00 */
[----:B------:R-:W-:Y:S02]  /*0200*/  LEA R6, R2, R7, 0x2 ;  /* 0x0000000702067211 */ /* 0x000fe400078e10ff */
[----:B-1--4-:R-:W-:-:S07]  /*0210*/  LEA R4, R0, R5, 0x7 ;  /* 0x0000000500047211 */ /* 0x012fce00078e38ff */
.L_x_0:
[C---:B------:R-:W-:Y:S02]  /*0220*/  LEA R13, R3.reuse, R2, 0x5 ;  /* 0x00000002030d7211 */ /* 0x040fe400078e28ff */
[----:B------:R-:W-:Y:S02]  /*0230*/  LEA R12, R3, R0, 0x5 ;  /* 0x00000000030c7211 */ /* 0x000fe400078e28ff */
[----:B------:R-:W-:Y:S02]  /*0240*/  ISETP.GE.AND P2, PT, R13, UR15, PT ;  /* 0x0000000f0d007c0c */ /* 0x000fe4000bf46270 */
[----:B------:R-:W-:Y:S02]  /*0250*/  ISETP.GE.AND P1, PT, R12, UR12, PT ;  /* 0x0000000c0c007c0c */ /* 0x000fe4000bf26270 */
[----:B------:R-:W-:Y:S02]  /*0260*/  ISETP.GE.OR P2, PT, R18, UR14, P2 ;  /* 0x0000000e12007c0c */ /* 0x000fe40009746670 */
[----:B------:R-:W-:-:S02]  /*0270*/  ISETP.GE.OR P1, PT, R17, UR13, P1 ;  /* 0x0000000d11007c0c */ /* 0x000fc40008f26670 */
[----:B------:R-:W-:Y:S02]  /*0280*/  MOV R29, RZ ;  /* 0x000000ff001d7202 */ /* 0x000fe40000000f00 */
[----:B------:R-:W-:-:S07]  /*0290*/  MOV R26, RZ ;  /* 0x000000ff001a7202 */ /* 0x000fce0000000f00 */
[----:B------:R-:W0:Y:S01]  /*02a0*/  @!P2 LDC.64 R8, c[0x0][0x380] ;  /* 0x0000e000ff08ab82 */ /* 0x000e220000000a00 */
[----:B------:R-:W-:Y:S02]  /*02b0*/  @!P2 IMAD R13, R18, UR15, R13 ;  /* 0x0000000f120dac24 */ /* 0x000fe4000f8e020d */
[----:B------:R-:W-:-:S05]  /*02c0*/  @!P1 IMAD R25, R12, UR13, R17 ;  /* 0x0000000d0c199c24 */ /* 0x000fca000f8e0211 */
[----:B------:R-:W1:Y:S01]  /*02d0*/  @!P1 LDC.64 R10, c[0x0][0x388] ;  /* 0x0000e200ff0a9b82 */ /* 0x000e620000000a00 */
[----:B0-----:R-:W-:-:S05]  /*02e0*/  @!P2 IMAD.WIDE R8, R13, 0x4, R8 ;  /* 0x000000040d08a825 */ /* 0x001fca00078e0208 */
[----:B------:R-:W2:Y:S01]  /*02f0*/  @!P2 LDG.E R29, desc[UR8][R8.64] ;  /* 0x00000008081da981 */ /* 0x000ea2000c1e1900 */
[----:B-1----:R-:W-:-:S05]  /*0300*/  @!P1 IMAD.WIDE R24, R25, 0x4, R10 ;  /* 0x0000000419189825 */ /* 0x002fca00078e020a */
[----:B------:R-:W3:Y:S04]  /*0310*/  @!P1 LDG.E R26, desc[UR8][R24.64] ;  /* 0x00000008181a9981 */ /* 0x000ee8000c1e1900 */
[----:B--2---:R-:W-:Y:S04]  /*0320*/  STS [R6], R29 ;  /* 0x0000001d06007388 */ /* 0x004fe80000000800 */
[----:B---3--:R-:W-:Y:S01]  /*0330*/  STS [R4], R26 ;  /* 0x0000001a04007388 */ /* 0x008fe20000000800 */
[----:B------:R-:W-:Y:S06]  /*0340*/  BAR.SYNC.DEFER_BLOCKING 0x0 ;  /* 0x0000000000007b1d */ /* 0x000fec0000010000 */
[----:B------:R-:W-:Y:S04]  /*0350*/  LDS R22, [R5] ;  /* 0x0000000005167984 */ /* 0x000fe80000000800 */
[----:B------:R-:W0:Y:S04]  /*0360*/  LDS.128 R12, [R7] ;  /* 0x00000000070c7984 */ /* 0x000e280000000c00 */
[----:B------:R-:W1:Y:S04]  /*0370*/  LDS R25, [R5+0x80] ;  /* 0x0000800005197984 */ /* 0x000e680000000800 */
[----:B------:R-:W2:Y:S04]  /*0380*/  LDS R27, [R5+0x100] ;  /* 0x00010000051b7984 */ /* 0x000ea80000000800 */
[----:B------:R-:W3:Y:S04]  /*0390*/  LDS R28, [R5+0x180] ;  /* 0x00018000051c7984 */ /* 0x000ee80000000800 */
[----:B------:R-:W-:Y:S04]  /*03a0*/  LDS R19, [R5+0x200] ;  /* 0x0002000005137984 */ /* 0x000fe80000000800 */
[----:B------:R-:W4:Y:S04]  /*03b0*/  LDS.128 R8, [R7+0x10] ;  /* 0x0000100007087984 */ /* 0x000f280000000c00 */
[----:B------:R-:W-:Y:S04]  /*03c0*/  LDS R26, [R5+0x380] ;  /* 0x00038000051a7984 */ /* 0x000fe80000000800 */
[----:B------:R-:W-:Y:S01]  /*03d0*/  LDS R24, [R5+0x480] ;  /* 0x0004800005187984 */ /* 0x000fe20000000800 */
[----:B0-----:R-:W-:-:S03]  /*03e0*/  FFMA R12, R12, R22, R23 ;  /* 0x000000160c0c7223 */ /* 0x001fc60000000017 */
[----:B------:R-:W0:Y:S04]  /*03f0*/  LDS R22, [R5+0x280] ;  /* 0x0002800005167984 */ /* 0x000e280000000800 */
[----:B------:R-:W5:Y:S01]  /*0400*/  LDS R23, [R5+0x300] ;  /* 0x0003000005177984 */ /* 0x000f620000000800 */
[----:B-1----:R-:W-:-:S03]  /*0410*/  FFMA R12, R25, R13, R12 ;  /* 0x0000000d190c7223 */ /* 0x002fc6000000000c */
[----:B------:R-:W-:Y:S01]  /*0420*/  LDS R25, [R5+0x400] ;  /* 0x0004000005197984 */ /* 0x000fe20000000800 */
[----:B--2---:R-:W-:-:S04]  /*0430*/  FFMA R27, R27, R14, R12 ;  /* 0x0000000e1b1b7223 */ /* 0x004fc8000000000c */
[----:B---3--:R-:W-:Y:S02]  /*0440*/  FFMA R27, R28, R15, R27 ;  /* 0x0000000f1c1b7223 */ /* 0x008fe4000000001b */
[----:B------:R-:W1:Y:S02]  /*0450*/  LDS.128 R12, [R7+0x20] ;  /* 0x00002000070c7984 */ /* 0x000e640000000c00 */
[----:B----4-:R-:W-:Y:S02]  /*0460*/  FFMA R19, R8, R19, R27 ;  /* 0x0000001308137223 */ /* 0x010fe4000000001b */
[----:B------:R-:W-:Y:S02]  /*0470*/  LDS R28, [R5+0x580] ;  /* 0x00058000051c7984 */ /* 0x000fe40000000800 */
[----:B0-----:R-:W-:Y:S02]  /*0480*/  FFMA R22, R22, R9, R19 ;  /* 0x0000000916167223 */ /* 0x001fe40000000013 */
[----:B------:R-:W0:Y:S02]  /*0490*/  LDS R19, [R5+0x500] ;  /* 0x0005000005137984 */ /* 0x000e240000000800 */
[----:B-----5:R-:W-:-:S02]  /*04a0*/  FFMA R23, R23, R10, R22 ;  /* 0x0000000a17177223 */ /* 0x020fc40000000016 */
[----:B------:R-:W-:Y:S02]  /*04b0*/  LDS R22, [R5+0x680] ;  /* 0x0006800005167984 */ /* 0x000fe40000000800 */
[----:B------:R-:W-:Y:S02]  /*04c0*/  FFMA R27, R26, R11, R23 ;  /* 0x0000000b1a1b7223 */ /* 0x000fe40000000017 */
[----:B------:R-:W-:Y:S04]  /*04d0*/  LDS R23, [R5+0x600] ;  /* 0x0006000005177984 */ /* 0x000fe80000000800 */
[----:B------:R-:W2:Y:S01]  /*04e0*/  LDS.128 R8, [R7+0x30] ;  /* 0x0000300007087984 */ /* 0x000ea20000000c00 */
[----:B-1----:R-:W-:-:S03]  /*04f0*/  FFMA R25, R12, R25, R27 ;  /* 0x000000190c197223 */ /* 0x002fc6000000001b */
[----:B------:R-:W-:Y:S01]  /*0500*/  LDS R26, [R5+0x780] ;  /* 0x00078000051a7984 */ /* 0x000fe20000000800 */
[----:B------:R-:W-:-:S03]  /*0510*/  FFMA R24, R24, R13, R25 ;  /* 0x0000000d18187223 */ /* 0x000fc60000000019 */
[----:B------:R-:W1:Y:S01]  /*0520*/  LDS R25, [R5+0x700] ;  /* 0x0007000005197984 */ /* 0x000e620000000800 */
[----:B0-----:R-:W-:-:S03]  /*0530*/  FFMA R19, R19, R14, R24 ;  /* 0x0000000e13137223 */ /* 0x001fc60000000018 */
[----:B------:R-:W-:Y:S01]  /*0540*/  LDS R24, [R5+0x880] ;  /* 0x0008800005187984 */ /* 0x000fe20000000800 */
[----:B------:R-:W-:-:S03]  /*0550*/  FFMA R27, R28, R15, R19 ;  /* 0x0000000f1c1b7223 */ /* 0x000fc60000000013 */
[----:B------:R-:W-:Y:S04]  /*0560*/  LDS R19, [R5+0x800] ;  /* 0x0008000005137984 */ /* 0x000fe80000000800 */
[----:B------:R-:W0:Y:S01]  /*0570*/  LDS.128 R12, [R7+0x40] ;  /* 0x00004000070c7984 */ /* 0x000e220000000c00 */
[----:B--2---:R-:W-:-:S03]  /*0580*/  FFMA R23, R8, R23, R27 ;  /* 0x0000001708177223 */ /* 0x004fc6000000001b */
[----:B------:R-:W2:Y:S04]  /*0590*/  LDS R27, [R5+0x900] ;  /* 0x00090000051b7984 */ /* 0x000ea80000000800 */
[----:B------:R-:W3:Y:S01]  /*05a0*/  LDS R28, [R5+0x980] ;  /* 0x00098000051c7984 */ /* 0x000ee20000000800 */
[----:B------:R-:W-:-:S03]  /*05b0*/  FFMA R22, R22, R9, R23 ;  /* 0x0000000916167223 */ /* 0x000fc60000000017 */
[----:B------:R-:W-:Y:S01]  /*05c0*/  LDS R23, [R5+0xa00] ;  /* 0x000a000005177984 */ /* 0x000fe20000000800 */
[----:B-1----:R-:W-:-:S03]  /*05d0*/  FFMA R25, R25, R10, R22 ;  /* 0x0000000a19197223 */ /* 0x002fc60000000016 */
[----:B------:R-:W-:Y:S01]  /*05e0*/  LDS R22, [R5+0xa80] ;  /* 0x000a800005167984 */ /* 0x000fe20000000800 */
[----:B------:R-:W-:-:S03]  /*05f0*/  FFMA R25, R26, R11, R25 ;  /* 0x0000000b1a197223 */ /* 0x000fc60000000019 */
[----:B------:R-:W1:Y:S04]  /*0600*/  LDS.128 R8, [R7+0x50] ;  /* 0x0000500007087984 */ /* 0x000e680000000c00 */
[----:B------:R-:W-:Y:S01]  /*0610*/  LDS R26, [R5+0xb80] ;  /* 0x000b8000051a7984 */ /* 0x000fe20000000800 */
[----:B0-----:R-:W-:-:S03]  /*0620*/  FFMA R19, R12, R19, R25 ;  /* 0x000000130c137223 */ /* 0x001fc60000000019 */
[----:B------:R-:W-:Y:S01]  /*0630*/  LDS R25, [R5+0xc00] ;  /* 0x000c000005197984 */ /* 0x000fe20000000800 */
[----:B------:R-:W-:-:S03]  /*0640*/  FFMA R24, R24, R13, R19 ;  /* 0x0000000d18187223 */ /* 0x000fc60000000013 */
[----:B------:R-:W0:Y:S01]  /*0650*/  LDS R19, [R5+0xb00] ;  /* 0x000b000005137984 */ /* 0x000e220000000800 */
[----:B--2---:R-:W-:-:S03]  /*0660*/  FFMA R27, R27, R14, R24 ;  /* 0x0000000e1b1b7223 */ /* 0x004fc60000000018 */
[----:B------:R-:W-:Y:S01]  /*0670*/  LDS R24, [R5+0xc80] ;  /* 0x000c800005187984 */ /* 0x000fe20000000800 */
[----:B---3--:R-:W-:-:S03]  /*0680*/  FFMA R27, R28, R15, R27 ;  /* 0x0000000f1c1b7223 */ /* 0x008fc6000000001b */
[----:B------:R-:W2:Y:S04]  /*0690*/  LDS.128 R12, [R7+0x60] ;  /* 0x00006000070c7984 */ /* 0x000ea80000000c00 */
[----:B------:R-:W-:Y:S01]  /*06a0*/  LDS R28, [R5+0xf00] ;  /* 0x000f0000051c7984 */ /* 0x000fe20000000800 */
[----:B-1----:R-:W-:-:S04]  /*06b0*/  FFMA R23, R8, R23, R27 ;  /* 0x0000001708177223 */ /* 0x002fc8000000001b */
[----:B------:R-:W-:Y:S02]  /*06c0*/  FFMA R22, R22, R9, R23 ;  /* 0x0000000916167223 */ /* 0x000fe40000000017 */
[----:B------:R-:W1:Y:S02]  /*06d0*/  LDS R23, [R5+0xd00] ;  /* 0x000d000005177984 */ /* 0x000e640000000800 */
[----:B0-----:R-:W-:Y:S02]  /*06e0*/  FFMA R19, R19, R10, R22 ;  /* 0x0000000a13137223 */ /* 0x001fe40000000016 */
[----:B------:R-:W0:Y:S02]  /*06f0*/  LDS R22, [R5+0xd80] ;  /* 0x000d800005167984 */ /* 0x000e240000000800 */
[----:B------:R-:W-:Y:S02]  /*0700*/  FFMA R27, R26, R11, R19 ;  /* 0x0000000b1a1b7223 */ /* 0x000fe40000000013 */
[----:B------:R-:W-:Y:S04]  /*0710*/  LDS R19, [R5+0xe00] ;  /* 0x000e000005137984 */ /* 0x000fe80000000800 */
[----:B------:R-:W3:Y:S01]  /*0720*/  LDS.128 R8, [R7+0x70] ;  /* 0x0000700007087984 */ /* 0x000ee20000000c00 */
[----:B--2---:R-:W-:-:S03]  /*0730*/  FFMA R25, R12, R25, R27 ;  /* 0x000000190c197223 */ /* 0x004fc6000000001b */
[----:B------:R-:W2:Y:S01]  /*0740*/  LDS R12, [R5+0xe80] ;  /* 0x000e8000050c7984 */ /* 0x000ea20000000800 */
[----:B------:R-:W-:-:S03]  /*0750*/  FFMA R26, R24, R13, R25 ;  /* 0x0000000d181a7223 */ /* 0x000fc60000000019 */
[----:B------:R-:W4:Y:S01]  /*0760*/  LDS R24, [R5+0xf80] ;  /* 0x000f800005187984 */ /* 0x000f220000000800 */
[----:B-1----:R-:W-:Y:S01]  /*0770*/  FFMA R23, R23, R14, R26 ;  /* 0x0000000e17177223 */ /* 0x002fe2000000001a */
[----:B------:R-:W-:-:S03]  /*0780*/  IADD3 R3, PT, PT, R3, 0x1, RZ ;  /* 0x0000000103037810 */ /* 0x000fc60007ffe0ff */
[----:B0-----:R-:W-:-:S04]  /*0790*/  FFMA R15, R22, R15, R23 ;  /* 0x0000000f160f7223 */ /* 0x001fc80000000017 */
[----:B---3--:R-:W-:-:S04]  /*07a0*/  FFMA R15, R8, R19, R15 ;  /* 0x00000013080f7223 */ /* 0x008fc8000000000f */
[----:B--2---:R-:W-:-:S04]  /*07b0*/  FFMA R9, R12, R9, R15 ;  /* 0x000000090c097223 */ /* 0x004fc8000000000f */
[----:B------:R-:W-:-:S04]  /*07c0*/  FFMA R9, R28, R10, R9 ;  /* 0x0000000a1c097223 */ /* 0x000fc80000000009 */
[----:B----4-:R-:W-:Y:S01]  /*07d0*/  FFMA R23, R24, R11, R9 ;  /* 0x0000000b18177223 */ /* 0x010fe20000000009 */
[----:B------:R-:W-:Y:S01]  /*07e0*/  BAR.SYNC.DEFER_BLOCKING 0x0 ;  /* 0x0000000000007b1d */ /* 0x000fe20000010000 */
[----:B------:R-:W-:-:S04]  /*07f0*/  I2FP.F32.U32 R9, R3 ;  /* 0x0000000300097245 */ /* 0x000fc80000201000 */
[----:B------:R-:W-:Y:S01]  /*0800*/  FSETP.GT.AND P1, PT, R16, R9, PT ;  /* 0x000000091000720b */ /* 0x000fe20003f24000 */
[----:B------:R0:W-:-:S12]  /*0810*/  @P0 STG.E desc[UR8][R20.64], R23 ;  /* 0x0000001714000986 */ /* 0x0001d8000c101908 */
[----:B0-----:R-:W-:Y:S05]  /*0820*/  @P1 BRA `(.L_x_0) ;  /* 0xfffffff8007c1947 */ /* 0x001fea000383ffff */
[----:B------:R-:W-:Y:S05]  /*0830*/  EXIT ;  /* 0x000000000000794d */ /* 0x000fea0003800000 */
.L_x_1:
[----:B------:R-:W-:-:S00]  /*0840*/  BRA `(.L_x_1) ;  /* 0xfffffffc00fc7947 */ /* 0x000fc0000383ffff */
[----:B------:R-:W-:-:S00]  /*0850*/  NOP ;  /* 0x0000000000007918 */ /* 0x000fc00000000000 */
        /* <DEDUP_REMOVED lines=10> */
.L_x_7:


//--------------------- .text._Z14mat_mul_kernelPfS_S_iiii --------------------------
	.section	.text._Z14mat_mul_kernelPfS_S_iiii,"ax",@progbits
	.align	128
        .global         _Z14mat_mul_kernelPfS_S_iiii
        .type           _Z14mat_mul_kernelPfS_S_iiii,@function
        .size           _Z14mat_mul_kernelPfS_S_iiii,(.L_x_8 - _Z14mat_mul_kernelPfS_S_iiii)
        .other          _Z14mat_mul_kernelPfS_S_iiii,@"STO_CUDA_ENTRY STV_DEFAULT"
_Z14mat_mul_kernelPfS_S_iiii:
.text._Z14mat_mul_kernelPfS_S_iiii:
[----:B------:R-:W-:Y:S01]  /*0000*/  LDC R1, c[0x0][0x37c] ;  /* 0x0000df00ff017b82 */ /* 0x000fe20000000800 */
[----:B------:R-:W0:Y:S07]  /*0010*/  S2R R0, SR_TID.X ;  /* 0x0000000000007919 */ /* 0x000e2e0000002100 */
[----:B------:R-:W1:Y:S01]  /*0020*/  LDC R3, c[0x0][0x364] ;  /* 0x0000d900ff037b82 */ /* 0x000e620000000800 */
[----:B------:R-:W2:Y:S01]  /*0030*/  LDCU UR6, c[0x0][0x398] ;  /* 0x00007300ff0677ac */ /* 0x000ea20008000800 */
[----:B------:R-:W1:Y:S06]  /*0040*/  S2R R16, SR_TID.Y ;  /* 0x0000000000107919 */ /* 0x000e6c0000002200 */
[----:B------:R-:W0:Y:S08]  /*0050*/  S2UR UR5, SR_CTAID.X ;  /* 0x00000000000579c3 */ /* 0x000e300000002500 */
[----:B------:R-:W0:Y:S08]  /*0060*/  LDC R5, c[0x0][0x360] ;  /* 0x0000d800ff057b82 */ /* 0x000e300000000800 */
[----:B------:R-:W1:Y:S08]  /*0070*/  S2UR UR4, SR_CTAID.Y ;  /* 0x00000000000479c3 */ /* 0x000e700000002600 */
[----:B------:R-:W3:Y:S01]  /*0080*/  LDC R17, c[0x0][0x3a4] ;  /* 0x0000e900ff117b82 */ /* 0x000ee20000000800 */
[----:B0-----:R-:W-:-:S02]  /*0090*/  IMAD R0, R5, UR5, R0 ;  /* 0x0000000505007c24 */ /* 0x001fc4000f8e0200 */
[----:B-1----:R-:W-:-:S03]  /*00a0*/  IMAD R16, R3, UR4, R16 ;  /* 0x0000000403107c24 */ /* 0x002fc6000f8e0210 */
[----:B---3--:R-:W-:-:S04]  /*00b0*/  ISETP.GE.AND P0, PT, R0, R17, PT ;  /* 0x000000110000720c */ /* 0x008fc80003f06270 */
[----:B--2---:R-:W-:-:S13]  /*00c0*/  ISETP.GE.OR P0, PT, R16, UR6, P0 ;  /* 0x0000000610007c0c */ /* 0x004fda0008706670 */
[----:B------:R-:W-:Y:S05]  /*00d0*/  @P0 EXIT ;  /* 0x000000000000094d */ /* 0x000fea0003800000 */
[----:B------:R-:W0:Y:S01]  /*00e0*/  LDC R19, c[0x0][0x39c] ;  /* 0x0000e700ff137b82 */ /* 0x000e220000000800 */
[----:B------:R-:W1:Y:S01]  /*00f0*/  LDCU.64 UR4, c[0x0][0x358] ;  /* 0x00006b00ff0477ac */ /* 0x000e620008000a00 */
[----:B------:R-:W-:Y:S01]  /*0100*/  HFMA2 R24, -RZ, RZ, 0, 0 ;  /* 0x00000000ff187431 */ /* 0x000fe200000001ff */
[----:B0-----:R-:W-:-:S13]  /*0110*/  ISETP.GE.AND P0, PT, R19, 0x1, PT ;  /* 0x000000011300780c */ /* 0x001fda0003f06270 */
[----:B-1----:R-:W-:Y:S05]  /*0120*/  @!P0 BRA `(.L_x_2) ;  /* 0x0000000400e08947 */ /* 0x002fea0003800000 */
[C---:B------:R-:W-:Y:S01]  /*0130*/  ISETP.GE.U32.AND P1, PT, R19.reuse, 0x8, PT ;  /* 0x000000081300780c */ /* 0x040fe20003f26070 */
[----:B------:R-:W-:Y:S01]  /*0140*/  IMAD R20, R16, R19, RZ ;  /* 0x0000001310147224 */ /* 0x000fe200078e02ff */
[----:B------:R-:W-:Y:S02]  /*0150*/  LOP3.LUT R27, R19, 0x7, RZ, 0xc0, !PT ;  /* 0x00000007131b7812 */ /* 0x000fe400078ec0ff */
[----:B------:R-:W-:Y:S02]  /*0160*/  MOV R24, RZ ;  /* 0x000000ff00187202 */ /* 0x000fe40000000f00 */
[----:B------:R-:W-:Y:S02]  /*0170*/  ISETP.NE.AND P0, PT, R27, RZ, PT ;  /* 0x000000ff1b00720c */ /* 0x000fe40003f05270 */
[----:B------:R-:W-:-:S05]  /*0180*/  MOV R21, RZ ;  /* 0x000000ff00157202 */ /* 0x000fca0000000f00 */
[----:B------:R-:W-:Y:S06]  /*0190*/  @!P1 BRA `(.L_x_3) ;  /* 0x0000000000c49947 */ /* 0x000fec0003800000 */
[----:B------:R-:W0:Y:S01]  /*01a0*/  LDC.64 R2, c[0x0][0x380] ;  /* 0x0000e000ff027b82 */ /* 0x000e220000000a00 */
[----:B------:R-:W-:Y:S02]  /*01b0*/  LOP3.LUT R21, R19, 0x7ffffff8, RZ, 0xc0, !PT ;  /* 0x7ffffff813157812 */ /* 0x000fe400078ec0ff */
[----:B------:R-:W-:Y:S02]  /*01c0*/  MOV R24, RZ ;  /* 0x000000ff00187202 */ /* 0x000fe40000000f00 */
[----:B------:R-:W-:Y:S02]  /*01d0*/  MOV R18, R0 ;  /* 0x0000000000127202 */ /* 0x000fe40000000f00 */
[----:B------:R-:W-:Y:S01]  /*01e0*/  IADD3 R22, PT, PT, -R21, RZ, RZ ;  /* 0x000000ff15167210 */ /* 0x000fe20007ffe1ff */
[----:B0-----:R-:W-:-:S03]  /*01f0*/  IMAD.WIDE.U32 R2, R20, 0x4, R2 ;  /* 0x0000000414027825 */ /* 0x001fc600078e0002 */
[----:B------:R-:W-:-:S04]  /*0200*/  IADD3 R4, P1, PT, R2, 0x10, RZ ;  /* 0x0000001002047810 */ /* 0x000fc80007f3e0ff */
[----:B------:R-:W-:-:S09]  /*0210*/  IADD3.X R5, PT, PT, RZ, R3, RZ, P1, !PT ;  /* 0x00000003ff057210 */ /* 0x000fd20000ffe4ff */
.L_x_4:
[----:B------:R-:W0:Y:S01]  /*0220*/  LDC.64 R14, c[0x0][0x388] ;  /* 0x0000e200ff0e7b82 */ /* 0x000e220000000a00 */
[----:B------:R-:W-:Y:S02]  /*0230*/  MOV R2, R4 ;  /* 0x0000000400027202 */ /* 0x000fe40000000f00 */
[----:B------:R-:W-:-:S05]  /*0240*/  MOV R3, R5 ;  /* 0x0000000500037202 */ /* 0x000fca0000000f00 */
[----:B------:R-:W2:Y:S04]  /*0250*/  LDG.E R25, desc[UR4][R2.64+-0x10] ;  /* 0xfffff00402197981 */ /* 0x000ea8000c1e1900 */
[----:B------:R-:W3:Y:S04]  /*0260*/  LDG.E R23, desc[UR4][R2.64+-0xc] ;  /* 0xfffff40402177981 */ /* 0x000ee8000c1e1900 */
[----:B------:R-:W4:Y:S04]  /*0270*/  LDG.E R29, desc[UR4][R2.64+-0x8] ;  /* 0xfffff804021d7981 */ /* 0x000f28000c1e1900 */
[----:B------:R-:W5:Y:S01]  /*0280*/  LDG.E R28, desc[UR4][R2.64+-0x4] ;  /* 0xfffffc04021c7981 */ /* 0x000f62000c1e1900 */
[----:B0-----:R-:W-:-:S05]  /*0290*/  IMAD.WIDE R14, R18, 0x4, R14 ;  /* 0x00000004120e7825 */ /* 0x001fca00078e020e */
[----:B------:R0:W2:Y:S01]  /*02a0*/  LDG.E R26, desc[UR4][R14.64] ;  /* 0x000000040e1a7981 */ /* 0x0000a2000c1e1900 */
[----:B------:R-:W-:-:S04]  /*02b0*/  IMAD.WIDE R12, R17, 0x4, R14 ;  /* 0x00000004110c7825 */ /* 0x000fc800078e020e */
[C---:B------:R-:W-:Y:S02]  /*02c0*/  IMAD.WIDE R4, R17.reuse, 0x4, R12 ;  /* 0x0000000411047825 */ /* 0x040fe400078e020c */
[----:B------:R-:W3:Y:S02]  /*02d0*/  LDG.E R12, desc[UR4][R12.64] ;  /* 0x000000040c0c7981 */ /* 0x000ee4000c1e1900 */
[C---:B------:R-:W-:Y:S02]  /*02e0*/  IMAD.WIDE R8, R17.reuse, 0x4, R4 ;  /* 0x0000000411087825 */ /* 0x040fe400078e0204 */
[----:B------:R-:W4:Y:S02]  /*02f0*/  LDG.E R4, desc[UR4][R4.64] ;  /* 0x0000000404047981 */ /* 0x000f24000c1e1900 */
[C---:B------:R-:W-:Y:S02]  /*0300*/  IMAD.WIDE R6, R17.reuse, 0x4, R8 ;  /* 0x0000000411067825 */ /* 0x040fe400078e0208 */
[----:B------:R-:W5:Y:S02]  /*0310*/  LDG.E R8, desc[UR4][R8.64] ;  /* 0x0000000408087981 */ /* 0x000f64000c1e1900 */
[----:B------:R-:W-:-:S02]  /*0320*/  IMAD.WIDE R10, R17, 0x4, R6 ;  /* 0x00000004110a7825 */ /* 0x000fc400078e0206 */
[----:B------:R-:W5:Y:S04]  /*0330*/  LDG.E R5, desc[UR4][R2.64] ;  /* 0x0000000402057981 */ /* 0x000f68000c1e1900 */
[----:B------:R-:W5:Y:S01]  /*0340*/  LDG.E R6, desc[UR4][R6.64] ;  /* 0x0000000406067981 */ /* 0x000f62000c1e1900 */
[----:B0-----:R-:W-:-:S03]  /*0350*/  IMAD.WIDE R14, R17, 0x4, R10 ;  /* 0x00000004110e7825 */ /* 0x001fc600078e020a */
[----:B------:R-:W5:Y:S04]  /*0360*/  LDG.E R10, desc[UR4][R10.64] ;  /* 0x000000040a0a7981 */ /* 0x000f68000c1e1900 */
[----:B------:R-:W5:Y:S04]  /*0370*/  LDG.E R13, desc[UR4][R14.64] ;  /* 0x000000040e0d7981 */ /* 0x000f68000c1e1900 */
[----:B------:R-:W5:Y:S04]  /*0380*/  LDG.E R7, desc[UR4][R2.64+0x4] ;  /* 0x0000040402077981 */ /* 0x000f68000c1e1900 */
[----:B------:R-:W5:Y:S01]  /*0390*/  LDG.E R9, desc[UR4][R2.64+0xc] ;  /* 0x00000c0402097981 */ /* 0x000f62000c1e1900 */
[----:B--2---:R-:W-:Y:S01]  /*03a0*/  FFMA R26, R25, R26, R24 ;  /* 0x0000001a191a7223 */ /* 0x004fe20000000018 */
[----:B------:R-:W-:-:S02]  /*03b0*/  IMAD.WIDE R24, R17, 0x4, R14 ;  /* 0x0000000411187825 */ /* 0x000fc400078e020e */
[----:B------:R-:W2:Y:S04]  /*03c0*/  LDG.E R14, desc[UR4][R2.64+0x8] ;  /* 0x00000804020e7981 */ /* 0x000ea8000c1e1900 */
[----:B------:R-:W2:Y:S01]  /*03d0*/  LDG.E R24, desc[UR4][R24.64] ;  /* 0x0000000418187981 */ /* 0x000ea2000c1e1900 */
[----:B---3--:R-:W-:Y:S01]  /*03e0*/  FFMA R12, R23, R12, R26 ;  /* 0x0000000c170c7223 */ /* 0x008fe2000000001a */
[----:B------:R-:W-:-:S03]  /*03f0*/  IADD3 R22, PT, PT, R22, 0x8, RZ ;  /* 0x0000000816167810 */ /* 0x000fc60007ffe0ff */
[----:B----4-:R-:W-:Y:S01]  /*0400*/  FFMA R29, R29, R4, R12 ;  /* 0x000000041d1d7223 */ /* 0x010fe2000000000c */
[----:B------:R-:W-:-:S03]  /*0410*/  ISETP.NE.AND P1, PT, R22, RZ, PT ;  /* 0x000000ff1600720c */ /* 0x000fc60003f25270 */
[----:B-----5:R-:W-:Y:S01]  /*0420*/  FFMA R8, R28, R8, R29 ;  /* 0x000000081c087223 */ /* 0x020fe2000000001d */
[----:B------:R-:W-:-:S03]  /*0430*/  IADD3 R4, P2, PT, R2, 0x20, RZ ;  /* 0x0000002002047810 */ /* 0x000fc60007f5e0ff */
[----:B------:R-:W-:Y:S01]  /*0440*/  FFMA R6, R5, R6, R8 ;  /* 0x0000000605067223 */ /* 0x000fe20000000008 */
[----:B------:R-:W-:Y:S02]  /*0450*/  IADD3.X R5, PT, PT, RZ, R3, RZ, P2, !PT ;  /* 0x00000003ff057210 */ /* 0x000fe400017fe4ff */
[----:B------:R-:W-:Y:S01]  /*0460*/  LEA R18, R17, R18, 0x3 ;  /* 0x0000001211127211 */ /* 0x000fe200078e18ff */
[----:B------:R-:W-:-:S04]  /*0470*/  FFMA R7, R7, R10, R6 ;  /* 0x0000000a07077223 */ /* 0x000fc80000000006 */
[----:B--2---:R-:W-:-:S04]  /*0480*/  FFMA R14, R14, R13, R7 ;  /* 0x0000000d0e0e7223 */ /* 0x004fc80000000007 */
[----:B------:R-:W-:Y:S01]  /*0490*/  FFMA R24, R9, R24, R14 ;  /* 0x0000001809187223 */ /* 0x000fe2000000000e */
[----:B------:R-:W-:Y:S06]  /*04a0*/  @P1 BRA `(.L_x_4) ;  /* 0xfffffffc005c1947 */ /* 0x000fec000383ffff */
.L_x_3:
[----:B------:R-:W-:Y:S05]  /*04b0*/  @!P0 BRA `(.L_x_2) ;  /* 0x0000000000fc8947 */ /* 0x000fea0003800000 */
[----:B------:R-:W-:Y:S02]  /*04c0*/  ISETP.GE.U32.AND P1, PT, R27, 0x4, PT ;  /* 0x000000041b00780c */ /* 0x000fe40003f26070 */
[----:B------:R-:W-:-:S04]  /*04d0*/  LOP3.LUT R14, R19, 0x3, RZ, 0xc0, !PT ;  /* 0x00000003130e7812 */ /* 0x000fc800078ec0ff */
[----:B------:R-:W-:-:S07]  /*04e0*/  ISETP.NE.AND P0, PT, R14, RZ, PT ;  /* 0x000000ff0e00720c */ /* 0x000fce0003f05270 */
[----:B------:R-:W-:Y:S06]  /*04f0*/  @!P1 BRA `(.L_x_5) ;  /* 0x00000000006c9947 */ /* 0x000fec0003800000 */
[----:B------:R-:W0:Y:S01]  /*0500*/  LDC.64 R4, c[0x0][0x388] ;  /* 0x0000e200ff047b82 */ /* 0x000e220000000a00 */
[----:B------:R-:W1:Y:S01]  /*0510*/  LDCU.64 UR6, c[0x0][0x380] ;  /* 0x00007000ff0677ac */ /* 0x000e620008000a00 */
[----:B------:R-:W-:Y:S01]  /*0520*/  IMAD R7, R21, R17, R0 ;  /* 0x0000001115077224 */ /* 0x000fe200078e0200 */
[CC--:B------:R-:W-:Y:S02]  /*0530*/  IADD3 R3, PT, PT, R20.reuse, R21.reuse, RZ ;  /* 0x0000001514037210 */ /* 0x0c0fe40007ffe0ff */
[----:B------:R-:W-:-:S03]  /*0540*/  IADD3 R8, P1, PT, R20, R21, RZ ;  /* 0x0000001514087210 */ /* 0x000fc60007f3e0ff */
[----:B------:R-:W2:Y:S01]  /*0550*/  LDC.64 R12, c[0x0][0x380] ;  /* 0x0000e000ff0c7b82 */ /* 0x000ea20000000a00 */
[----:B0-----:R-:W-:-:S04]  /*0560*/  IMAD.WIDE R4, R7, 0x4, R4 ;  /* 0x0000000407047825 */ /* 0x001fc800078e0204 */
[----:B------:R-:W-:Y:S02]  /*0570*/  IMAD.WIDE R6, R17, 0x4, R4 ;  /* 0x0000000411067825 */ /* 0x000fe400078e0204 */
[----:B------:R-:W3:Y:S02]  /*0580*/  LDG.E R4, desc[UR4][R4.64] ;  /* 0x0000000404047981 */ /* 0x000ee4000c1e1900 */
[----:B--2---:R-:W-:Y:S01]  /*0590*/  IMAD.WIDE.U32 R12, R3, 0x4, R12 ;  /* 0x00000004030c7825 */ /* 0x004fe200078e000c */
[----:B------:R-:W-:Y:S02]  /*05a0*/  IADD3.X R3, PT, PT, RZ, RZ, RZ, P1, !PT ;  /* 0x000000ffff037210 */ /* 0x000fe40000ffe4ff */
[----:B-1----:R-:W-:-:S03]  /*05b0*/  LEA R2, P1, R8, UR6, 0x2 ;  /* 0x0000000608027c11 */ /* 0x002fc6000f8210ff */
[----:B------:R-:W3:Y:S01]  /*05c0*/  LDG.E R13, desc[UR4][R12.64] ;  /* 0x000000040c0d7981 */ /* 0x000ee2000c1e1900 */
[----:B------:R-:W-:Y:S01]  /*05d0*/  LEA.HI.X R3, R8, UR7, R3, 0x2, P1 ;  /* 0x0000000708037c11 */ /* 0x000fe200088f1403 */
[C---:B------:R-:W-:Y:S02]  /*05e0*/  IMAD.WIDE R8, R17.reuse, 0x4, R6 ;  /* 0x0000000411087825 */ /* 0x040fe400078e0206 */
[----:B------:R-:W2:Y:S04]  /*05f0*/  LDG.E R6, desc[UR4][R6.64] ;  /* 0x0000000406067981 */ /* 0x000ea8000c1e1900 */
[----:B------:R-:W2:Y:S01]  /*0600*/  LDG.E R15, desc[UR4][R2.64+0x4] ;  /* 0x00000404020f7981 */ /* 0x000ea2000c1e1900 */
[----:B------:R-:W-:-:S03]  /*0610*/  IMAD.WIDE R10, R17, 0x4, R8 ;  /* 0x00000004110a7825 */ /* 0x000fc600078e0208 */
[----:B------:R-:W4:Y:S04]  /*0620*/  LDG.E R22, desc[UR4][R8.64] ;  /* 0x0000000408167981 */ /* 0x000f28000c1e1900 */
[----:B------:R-:W4:Y:S04]  /*0630*/  LDG.E R18, desc[UR4][R2.64+0x8] ;  /* 0x0000080402127981 */ /* 0x000f28000c1e1900 */
[----:B------:R-:W5:Y:S04]  /*0640*/  LDG.E R26, desc[UR4][R2.64+0xc] ;  /* 0x00000c04021a7981 */ /* 0x000f68000c1e1900 */
[----:B------:R-:W5:Y:S01]  /*0650*/  LDG.E R10, desc[UR4][R10.64] ;  /* 0x000000040a0a7981 */ /* 0x000f62000c1e1900 */
[----:B------:R-:W-:Y:S01]  /*0660*/  IADD3 R21, PT, PT, R21, 0x4, RZ ;  /* 0x0000000415157810 */ /* 0x000fe20007ffe0ff */
[----:B---3--:R-:W-:-:S04]  /*0670*/  FFMA R24, R13, R4, R24 ;  /* 0x000000040d187223 */ /* 0x008fc80000000018 */
[----:B--2---:R-:W-:-:S04]  /*0680*/  FFMA R15, R15, R6, R24 ;  /* 0x000000060f0f7223 */ /* 0x004fc80000000018 */
[----:B----4-:R-:W-:-:S04]  /*0690*/  FFMA R15, R18, R22, R15 ;  /* 0x00000016120f7223 */ /* 0x010fc8000000000f */
[----:B-----5:R-:W-:-:S07]  /*06a0*/  FFMA R24, R26, R10, R15 ;  /* 0x0000000a1a187223 */ /* 0x020fce000000000f */
.L_x_5:
[----:B------:R-:W-:Y:S05]  /*06b0*/  @!P0 BRA `(.L_x_2) ;  /* 0x00000000007c8947 */ /* 0x000fea0003800000 */
[----:B------:R-:W-:Y:S01]  /*06c0*/  ISETP.NE.AND P1, PT, R14, 0x1, PT ;  /* 0x000000010e00780c */ /* 0x000fe20003f25270 */
[----:B------:R-:W0:Y:S01]  /*06d0*/  LDC.64 R10, c[0x0][0x380] ;  /* 0x0000e000ff0a7b82 */ /* 0x000e220000000a00 */
[----:B------:R-:W-:-:S04]  /*06e0*/  LOP3.LUT R19, R19, 0x1, RZ, 0xc0, !PT ;  /* 0x0000000113137812 */ /* 0x000fc800078ec0ff */
[----:B------:R-:W-:-:S03]  /*06f0*/  ISETP.NE.U32.AND P0, PT, R19, 0x1, PT ;  /* 0x000000011300780c */ /* 0x000fc60003f05070 */
[----:B------:R-:W1:Y:S04]  /*0700*/  LDC.64 R8, c[0x0][0x388] ;  /* 0x0000e200ff087b82 */ /* 0x000e680000000a00 */
[CC--:B------:R-:W-:Y:S02]  /*0710*/  @P1 IADD3 R13, PT, PT, R20.reuse, R21.reuse, RZ ;  /* 0x00000015140d1210 */ /* 0x0c0fe40007ffe0ff */
[----:B------:R-:W-:Y:S02]  /*0720*/  @P1 IADD3 R12, P2, PT, R20, R21, RZ ;  /* 0x00000015140c1210 */ /* 0x000fe40007f5e0ff */
[----:B------:R-:W2:Y:S02]  /*0730*/  @P1 LDC.64 R2, c[0x0][0x380] ;  /* 0x0000e000ff021b82 */ /* 0x000ea40000000a00 */
[----:B------:R-:W-:-:S06]  /*0740*/  @P1 IADD3.X R14, PT, PT, RZ, RZ, RZ, P2, !PT ;  /* 0x000000ffff0e1210 */ /* 0x000fcc00017fe4ff */
[----:B------:R-:W3:Y:S01]  /*0750*/  LDC.64 R4, c[0x0][0x380] ;  /* 0x0000e000ff047b82 */ /* 0x000ee20000000a00 */
[----:B0-----:R-:W-:-:S04]  /*0760*/  @P1 IMAD.WIDE.U32 R10, R13, 0x4, R10 ;  /* 0x000000040d0a1825 */ /* 0x001fc800078e000a */
[C---:B------:R-:W-:Y:S01]  /*0770*/  @P1 IMAD R13, R21.reuse, R17, R0 ;  /* 0x00000011150d1224 */ /* 0x040fe200078e0200 */
[----:B------:R-:W-:Y:S01]  /*0780*/  @P1 IADD3 R21, PT, PT, R21, 0x2, RZ ;  /* 0x0000000215151810 */ /* 0x000fe20007ffe0ff */
[----:B------:R-:W4:Y:S01]  /*0790*/  @P1 LDG.E R11, desc[UR4][R10.64] ;  /* 0x000000040a0b1981 */ /* 0x000f22000c1e1900 */
[----:B------:R-:W0:Y:S01]  /*07a0*/  LDC.64 R6, c[0x0][0x388] ;  /* 0x0000e200ff067b82 */ /* 0x000e220000000a00 */
[----:B-1----:R-:W-:Y:S01]  /*07b0*/  @P1 IMAD.WIDE R8, R13, 0x4, R8 ;  /* 0x000000040d081825 */ /* 0x002fe200078e0208 */
[----:B------:R-:W-:Y:S02]  /*07c0*/  @!P0 IADD3 R15, PT, PT, R20, R21, RZ ;  /* 0x00000015140f8210 */ /* 0x000fe40007ffe0ff */
[----:B--2---:R-:W-:Y:S01]  /*07d0*/  @P1 LEA R2, P2, R12, R2, 0x2 ;  /* 0x000000020c021211 */ /* 0x004fe200078410ff */
[----:B------:R-:W-:-:S03]  /*07e0*/  @!P0 IMAD R21, R21, R17, R0 ;  /* 0x0000001115158224 */ /* 0x000fc600078e0200 */
[----:B------:R-:W-:Y:S01]  /*07f0*/  @P1 LEA.HI.X R3, R12, R3, R14, 0x2, P2 ;  /* 0x000000030c031211 */ /* 0x000fe200010f140e */
[----:B------:R-:W-:Y:S01]  /*0800*/  @P1 IMAD.WIDE R12, R17, 0x4, R8 ;  /* 0x00000004110c1825 */ /* 0x000fe200078e0208 */
[----:B------:R-:W4:Y:S03]  /*0810*/  @P1 LDG.E R14, desc[UR4][R8.64] ;  /* 0x00000004080e1981 */ /* 0x000f26000c1e1900 */
[----:B---3--:R-:W-:Y:S01]  /*0820*/  @!P0 IMAD.WIDE.U32 R4, R15, 0x4, R4 ;  /* 0x000000040f048825 */ /* 0x008fe200078e0004 */
[----:B------:R-:W2:Y:S04]  /*0830*/  @P1 LDG.E R2, desc[UR4][R2.64+0x4] ;  /* 0x0000040402021981 */ /* 0x000ea8000c1e1900 */
[----:B------:R-:W2:Y:S01]  /*0840*/  @P1 LDG.E R12, desc[UR4][R12.64] ;  /* 0x000000040c0c1981 */ /* 0x000ea2000c1e1900 */
[----:B0-----:R-:W-:-:S03]  /*0850*/  @!P0 IMAD.WIDE R6, R21, 0x4, R6 ;  /* 0x0000000415068825 */ /* 0x001fc600078e0206 */
[----:B------:R-:W3:Y:S04]  /*0860*/  @!P0 LDG.E R5, desc[UR4][R4.64] ;  /* 0x0000000404058981 */ /* 0x000ee8000c1e1900 */
[----:B------:R-:W3:Y:S01]  /*0870*/  @!P0 LDG.E R6, desc[UR4][R6.64] ;  /* 0x0000000406068981 */ /* 0x000ee2000c1e1900 */
[----:B----4-:R-:W-:-:S04]  /*0880*/  @P1 FFMA R11, R11, R14, R24 ;  /* 0x0000000e0b0b1223 */ /* 0x010fc80000000018 */
[----:B--2---:R-:W-:-:S04]  /*0890*/  @P1 FFMA R24, R2, R12, R11 ;  /* 0x0000000c02181223 */ /* 0x004fc8000000000b */
[----:B---3--:R-:W-:-:S07]  /*08a0*/  @!P0 FFMA R24, R5, R6, R24 ;  /* 0x0000000605188223 */ /* 0x008fce0000000018 */
.L_x_2:
[----:B------:R-:W0:Y:S01]  /*08b0*/  LDC.64 R2, c[0x0][0x390] ;  /* 0x0000e400ff027b82 */ /* 0x000e220000000a00 */
[----:B------:R-:W-:-:S04]  /*08c0*/  IMAD R17, R16, R17, R0 ;  /* 0x0000001110117224 */ /* 0x000fc800078e0200 */
[----:B0-----:R-:W-:-:S05]  /*08d0*/  IMAD.WIDE R2, R17, 0x4, R2 ;  /* 0x0000000411027825 */ /* 0x001fca00078e0202 */
[----:B------:R-:W-:Y:S01]  /*08e0*/  STG.E desc[UR4][R2.64], R24 ;  /* 0x0000001802007986 */ /* 0x000fe2000c101904 */
[----:B------:R-:W-:Y:S05]  /*08f0*/  EXIT ;  /* 0x000000000000794d */ /* 0x000fea0003800000 */
.L_x_6:
        /* <DEDUP_REMOVED lines=16> */
.L_x_8:


//--------------------- .nv.shared._Z20mat_mul_kernel_tiledPfS_S_iiii --------------------------
	.section	.nv.shared._Z20mat_mul_kernel_tiledPfS_S_iiii,"aw",@nobits
	.sectionflags	@""
	.align	4
.nv.shared._Z20mat_mul_kernel_tiledPfS_S_iiii:
	.zero		9216


//--------------------- .nv.shared.reserved.0     --------------------------
	.section	.nv.shared.reserved.0,"aw",@nobits
	.weak		__nv_reservedSMEM_offset_0_alias
	.size		__nv_reservedSMEM_offset_0_alias, 0, 64
	.other		__nv_reservedSMEM_offset_0_alias,@"STO_CUDA_RESERVED_SHARED STV_DEFAULT"
__nv_reservedSMEM_offset_0_alias:
	.zero		0
	.zero		64


//--------------------- .nv.constant0._Z20mat_mul_kernel_tiledPfS_S_iiii --------------------------
	.section	.nv.constant0._Z20mat_mul_kernel_tiledPfS_S_iiii,"a",@progbits
	.sectionflags	@""
	.align	4
.nv.constant0._Z20mat_mul_kernel_tiledPfS_S_iiii:
	.zero		936


//--------------------- .nv.constant0._Z14mat_mul_kernelPfS_S_iiii --------------------------
	.section	.nv.constant0._Z14mat_mul_kernelPfS_S_iiii,"a",@progbits
	.sectionflags	@""
	.align	4
.nv.constant0._Z14mat_mul_kernelPfS_S_iiii:
	.zero		936


//--------------------- SYMBOLS --------------------------

	.type		.nv.reservedSmem.offset0,@object
	.size		.nv.reservedSmem.offset0,0x4
	.type		.nv.reservedSmem.cap,@object
	.size		.nv.reservedSmem.cap,0x4
